	.headerflags	@"EF_CUDA_TEXMODE_UNIFIED EF_CUDA_64BIT_ADDRESS EF_CUDA_ACCELERATORS EF_CUDA_SM90 EF_CUDA_VIRTUAL_SM(EF_CUDA_SM90)"
	.elftype	@"ET_EXEC"


//--------------------- .nv.info                  --------------------------
	.section	.nv.info,"",@"SHT_CUDA_INFO"
	.align	4


	//----- nvinfo : EIATTR_REGCOUNT
	.align		4
        /*0000*/ 	.byte	0x04, 0x2f
        /*0002*/ 	.short	(.L_1 - .L_0)
	.align		4
.L_0:
        /*0004*/ 	.word	index@(triton_poi_fused_3)
        /*0008*/ 	.word	0x00000018


	//----- nvinfo : EIATTR_MIN_STACK_SIZE
	.align		4
.L_1:
        /*000c*/ 	.byte	0x04, 0x12
        /*000e*/ 	.short	(.L_3 - .L_2)
	.align		4
.L_2:
        /*0010*/ 	.word	index@(triton_poi_fused_3)
        /*0014*/ 	.word	0x00000000


	//----- nvinfo : EIATTR_FRAME_SIZE
	.align		4
.L_3:
        /*0018*/ 	.byte	0x04, 0x11
        /*001a*/ 	.short	(.L_5 - .L_4)
	.align		4
.L_4:
        /*001c*/ 	.word	index@(triton_poi_fused_3)
        /*0020*/ 	.word	0x00000000


	//----- nvinfo : EIATTR_MIN_STACK_SIZE
	.align		4
.L_5:
        /*0024*/ 	.byte	0x04, 0x12
        /*0026*/ 	.short	(.L_7 - .L_6)
	.align		4
.L_6:
        /*0028*/ 	.word	index@(triton_poi_fused_3)
        /*002c*/ 	.word	0x00000000
.L_7:


//--------------------- .nv.info.triton_poi_fused_3 --------------------------
	.section	.nv.info.triton_poi_fused_3,"",@"SHT_CUDA_INFO"
	.sectionflags	@""
	.align	4


	//----- nvinfo : EIATTR_CUDA_API_VERSION
	.align		4
        /*0000*/ 	.byte	0x04, 0x37
        /*0002*/ 	.short	(.L_9 - .L_8)
.L_8:
        /*0004*/ 	.word	0x0000007c


	//----- nvinfo : EIATTR_KPARAM_INFO
	.align		4
.L_9:
        /*0008*/ 	.byte	0x04, 0x17
        /*000a*/ 	.short	(.L_11 - .L_10)
.L_10:
        /*000c*/ 	.word	0x00000000
        /*0010*/ 	.short	0x0002
        /*0012*/ 	.short	0x0010
        /*0014*/ 	.byte	0x00, 0xf0, 0x11, 0x00


	//----- nvinfo : EIATTR_KPARAM_INFO
	.align		4
.L_11:
        /*0018*/ 	.byte	0x04, 0x17
        /*001a*/ 	.short	(.L_13 - .L_12)
.L_12:
        /*001c*/ 	.word	0x00000000
        /*0020*/ 	.short	0x0001
        /*0022*/ 	.short	0x0008
        /*0024*/ 	.byte	0x00, 0xf4, 0x21, 0x00


	//----- nvinfo : EIATTR_KPARAM_INFO
	.align		4
.L_13:
        /*0028*/ 	.byte	0x04, 0x17
        /*002a*/ 	.short	(.L_15 - .L_14)
.L_14:
        /*002c*/ 	.word	0x00000000
        /*0030*/ 	.short	0x0000
        /*0032*/ 	.short	0x0000
        /*0034*/ 	.byte	0x00, 0xf4, 0x21, 0x00


	//----- nvinfo : EIATTR_SPARSE_MMA_MASK
	.align		4
.L_15:
        /*0038*/ 	.byte	0x03, 0x50
        /*003a*/ 	.short	0x0000


	//----- nvinfo : EIATTR_MAXREG_COUNT
	.align		4
        /*003c*/ 	.byte	0x03, 0x1b
        /*003e*/ 	.short	0x00ff


	//----- nvinfo : EIATTR_EXIT_INSTR_OFFSETS
	.align		4
        /*0040*/ 	.byte	0x04, 0x1c
        /*0042*/ 	.short	(.L_17 - .L_16)


	//   ....[0]....
.L_16:
        /*0044*/ 	.word	0x000003d0


	//   ....[1]....
        /*0048*/ 	.word	0x00000410


	//----- nvinfo : EIATTR_REQNTID
	.align		4
.L_17:
        /*004c*/ 	.byte	0x04, 0x10
        /*004e*/ 	.short	(.L_19 - .L_18)
.L_18:
        /*0050*/ 	.word	0x00000020
        /*0054*/ 	.word	0x00000001
        /*0058*/ 	.word	0x00000001


	//----- nvinfo : EIATTR_CBANK_PARAM_SIZE
	.align		4
.L_19:
        /*005c*/ 	.byte	0x03, 0x19
        /*005e*/ 	.short	0x0014


	//----- nvinfo : EIATTR_PARAM_CBANK
	.align		4
        /*0060*/ 	.byte	0x04, 0x0a
        /*0062*/ 	.short	(.L_21 - .L_20)
	.align		4
.L_20:
        /*0064*/ 	.word	index@(.nv.constant0.triton_poi_fused_3)
        /*0068*/ 	.short	0x0210
        /*006a*/ 	.short	0x0014


	//----- nvinfo : EIATTR_SW_WAR
	.align		4
.L_21:
        /*006c*/ 	.byte	0x04, 0x36
        /*006e*/ 	.short	(.L_23 - .L_22)
.L_22:
        /*0070*/ 	.word	0x00000008
.L_23:


//--------------------- .nv.callgraph             --------------------------
	.section	.nv.callgraph,"",@"SHT_CUDA_CALLGRAPH"
	.align	4
	.sectionentsize	8
	.align		4
        /*0000*/ 	.word	0x00000000
	.align		4
        /*0004*/ 	.word	0xffffffff
	.align		4
        /*0008*/ 	.word	0x00000000
	.align		4
        /*000c*/ 	.word	0xfffffffe
	.align		4
        /*0010*/ 	.word	0x00000000
	.align		4
        /*0014*/ 	.word	0xfffffffd
	.align		4
        /*0018*/ 	.word	0x00000000
	.align		4
        /*001c*/ 	.word	0xfffffffc


//--------------------- .text.triton_poi_fused_3  --------------------------
	.section	.text.triton_poi_fused_3,"ax",@progbits
	.align	128
        .global         triton_poi_fused_3
        .type           triton_poi_fused_3,@function
        .size           triton_poi_fused_3,(.L_x_1 - triton_poi_fused_3)
        .other          triton_poi_fused_3,@"STO_CUDA_ENTRY STV_DEFAULT"
triton_poi_fused_3:
.text.triton_poi_fused_3:
[----:B------:R-:W0:Y:S02]  /*0000*/  LDC R1, c[0x0][0x28] ;  /* 0x00000a00ff017b82 */ /* 0x000e240000000800 */
[----:B------:R-:W1:Y:S01]  /*0010*/  S2R R0, SR_TID.X ;  /* 0x0000000000007919 */ /* 0x000e620000002100 */
[----:B------:R-:W2:Y:S01]  /*0020*/  LDC.64 R10, c[0x0][0x210] ;  /* 0x00008400ff0a7b82 */ /* 0x000ea20000000a00 */
[----:B------:R-:W-:Y:S01]  /*0030*/  IMAD.MOV.U32 R21, RZ, RZ, RZ ;  /* 0x000000ffff157224 */ /* 0x000fe200078e00ff */
[----:B------:R-:W-:Y:S01]  /*0040*/  ULDC.64 UR4, c[0x0][0x208] ;  /* 0x0000820000047ab9 */ /* 0x000fe20000000a00 */
[----:B------:R-:W3:Y:S01]  /*0050*/  S2R R13, SR_CTAID.X ;  /* 0x00000000000d7919 */ /* 0x000ee20000002500 */
[----:B------:R-:W-:Y:S02]  /*0060*/  IMAD.MOV.U32 R19, RZ, RZ, RZ ;  /* 0x000000ffff137224 */ /* 0x000fe400078e00ff */
[----:B-1----:R-:W-:Y:S01]  /*0070*/  IMAD.SHL.U32 R0, R0, 0x2, RZ ;  /* 0x0000000200007824 */ /* 0x002fe200078e00ff */
[----:B---3--:R-:W-:-:S04]  /*0080*/  SHF.R.S32.HI R2, RZ, 0x19, R13 ;  /* 0x00000019ff027819 */ /* 0x008fc8000001140d */
[----:B------:R-:W-:Y:S02]  /*0090*/  LOP3.LUT R0, R0, 0x3e, RZ, 0xc0, !PT ;  /* 0x0000003e00007812 */ /* 0x000fe400078ec0ff */
[----:B------:R-:W-:-:S03]  /*00a0*/  SGXT R2, R2, 0x1 ;  /* 0x000000010202781a */ /* 0x000fc60000000200 */
[----:B------:R-:W-:-:S05]  /*00b0*/  IMAD R13, R13, 0x40, R0 ;  /* 0x000000400d0d7824 */ /* 0x000fca00078e0200 */
[----:B------:R-:W-:Y:S02]  /*00c0*/  LEA.HI R2, R2, R13, RZ, 0x2 ;  /* 0x0000000d02027211 */ /* 0x000fe400078f10ff */
[----:B------:R-:W-:Y:S02]  /*00d0*/  ISETP.GE.AND P0, PT, R13, 0x40, PT ;  /* 0x000000400d00780c */ /* 0x000fe40003f06270 */
[----:B------:R-:W-:-:S05]  /*00e0*/  LOP3.LUT R0, R2, 0xfffffffc, RZ, 0xc0, !PT ;  /* 0xfffffffc02007812 */ /* 0x000fca00078ec0ff */
[C---:B------:R-:W-:Y:S02]  /*00f0*/  VIADD R3, R0.reuse, 0xc0 ;  /* 0x000000c000037836 */ /* 0x040fe40000000000 */
[----:B------:R-:W-:Y:S02]  /*0100*/  VIADD R5, R0, 0xc1 ;  /* 0x000000c100057836 */ /* 0x000fe40000000000 */
[----:B--2---:R-:W-:Y:S01]  /*0110*/  IMAD.WIDE R2, R3, 0x4, R10 ;  /* 0x0000000403027825 */ /* 0x004fe200078e020a */
[----:B------:R-:W-:-:S04]  /*0120*/  CS2R R14, SRZ ;  /* 0x00000000000e7805 */ /* 0x000fc8000001ff00 */
[----:B------:R-:W2:Y:S01]  /*0130*/  @!P0 LDG.E.EL R21, desc[UR4][R2.64] ;  /* 0x0000000402158981 */ /* 0x000ea2000c2e1900 */
[----:B------:R-:W-:-:S03]  /*0140*/  IMAD.MOV.U32 R12, RZ, RZ, RZ ;  /* 0x000000ffff0c7224 */ /* 0x000fc600078e00ff */
[----:B------:R-:W3:Y:S01]  /*0150*/  @!P0 LDG.E.EL R19, desc[UR4][R2.64] ;  /* 0x0000000402138981 */ /* 0x000ee2000c2e1900 */
[----:B------:R-:W-:Y:S01]  /*0160*/  IMAD.WIDE R4, R5, 0x4, R10 ;  /* 0x0000000405047825 */ /* 0x000fe200078e020a */
[----:B------:R-:W-:-:S03]  /*0170*/  CS2R R16, SRZ ;  /* 0x0000000000107805 */ /* 0x000fc6000001ff00 */
[----:B------:R-:W-:Y:S01]  /*0180*/  VIADD R7, R0, 0xc2 ;  /* 0x000000c200077836 */ /* 0x000fe20000000000 */
[----:B------:R-:W4:Y:S04]  /*0190*/  @!P0 LDG.E.EL R12, desc[UR4][R4.64] ;  /* 0x00000004040c8981 */ /* 0x000f28000c2e1900 */
[----:B------:R1:W5:Y:S01]  /*01a0*/  @!P0 LDG.E.EL R14, desc[UR4][R4.64] ;  /* 0x00000004040e8981 */ /* 0x000362000c2e1900 */
[----:B------:R-:W-:-:S05]  /*01b0*/  IMAD.WIDE R6, R7, 0x4, R10 ;  /* 0x0000000407067825 */ /* 0x000fca00078e020a */
[----:B------:R-:W5:Y:S04]  /*01c0*/  @!P0 LDG.E.EL R15, desc[UR4][R6.64] ;  /* 0x00000004060f8981 */ /* 0x000f68000c2e1900 */
[----:B------:R-:W5:Y:S01]  /*01d0*/  @!P0 LDG.E.EL R16, desc[UR4][R6.64] ;  /* 0x0000000406108981 */ /* 0x000f62000c2e1900 */
[----:B------:R-:W-:Y:S01]  /*01e0*/  VIADD R9, R0, 0xc3 ;  /* 0x000000c300097836 */ /* 0x000fe20000000000 */
[----:B-1----:R-:W1:Y:S01]  /*01f0*/  LDC.64 R4, c[0x0][0x218] ;  /* 0x00008600ff047b82 */ /* 0x002e620000000a00 */
[----:B------:R-:W-:Y:S02]  /*0200*/  IMAD.MOV.U32 R0, RZ, RZ, RZ ;  /* 0x000000ffff007224 */ /* 0x000fe400078e00ff */
[----:B------:R-:W-:-:S05]  /*0210*/  IMAD.WIDE R8, R9, 0x4, R10 ;  /* 0x0000000409087825 */ /* 0x000fca00078e020a */
[----:B------:R-:W5:Y:S04]  /*0220*/  @!P0 LDG.E.EL R0, desc[UR4][R8.64] ;  /* 0x0000000408008981 */ /* 0x000f68000c2e1900 */
[----:B------:R-:W5:Y:S01]  /*0230*/  @!P0 LDG.E.EL R17, desc[UR4][R8.64] ;  /* 0x0000000408118981 */ /* 0x000f62000c2e1900 */
[----:B------:R-:W-:-:S04]  /*0240*/  VIADD R3, R13, 0xc0 ;  /* 0x000000c00d037836 */ /* 0x000fc80000000000 */
[----:B------:R-:W-:Y:S01]  /*0250*/  IMAD.WIDE R2, R3, 0x4, R10 ;  /* 0x0000000403027825 */ /* 0x000fe200078e020a */
[----:B------:R-:W-:-:S06]  /*0260*/  CS2R R10, SRZ ;  /* 0x00000000000a7805 */ /* 0x000fcc000001ff00 */
[----:B------:R1:W5:Y:S02]  /*0270*/  @!P0 LDG.E.64 R10, desc[UR4][R2.64] ;  /* 0x00000004020a8981 */ /* 0x000364000c1e1b00 */
[----:B-1----:R-:W-:Y:S01]  /*0280*/  IMAD.WIDE R2, R13, 0x4, R4 ;  /* 0x000000040d027825 */ /* 0x002fe200078e0204 */
[----:B--2---:R-:W-:Y:S02]  /*0290*/  FSETP.NAN.AND P3, PT, R21, R21, PT ;  /* 0x000000151500720b */ /* 0x004fe40003f68000 */
[----:B---3--:R-:W-:Y:S02]  /*02a0*/  FSETP.NAN.AND P4, PT, R19, R19, PT ;  /* 0x000000131300720b */ /* 0x008fe40003f88000 */
[----:B----4-:R-:W-:Y:S02]  /*02b0*/  FSETP.GT.AND P1, PT, R21, R12, PT ;  /* 0x0000000c1500720b */ /* 0x010fe40003f24000 */
[----:B-----5:R-:W-:-:S07]  /*02c0*/  FSETP.GT.AND P2, PT, R19, R14, PT ;  /* 0x0000000e1300720b */ /* 0x020fce0003f44000 */
[----:B------:R-:W-:Y:S02]  /*02d0*/  @!P3 FSEL R21, R21, R12, P1 ;  /* 0x0000000c1515b208 */ /* 0x000fe40000800000 */
[----:B------:R-:W-:Y:S02]  /*02e0*/  @!P4 FSEL R19, R19, R14, P2 ;  /* 0x0000000e1313c208 */ /* 0x000fe40001000000 */
[C---:B------:R-:W-:Y:S02]  /*02f0*/  FSETP.GT.AND P1, PT, R21.reuse, R15, PT ;  /* 0x0000000f1500720b */ /* 0x040fe40003f24000 */
[----:B------:R-:W-:Y:S02]  /*0300*/  FSETP.NAN.AND P3, PT, R21, R21, PT ;  /* 0x000000151500720b */ /* 0x000fe40003f68000 */
[C---:B------:R-:W-:Y:S02]  /*0310*/  FSETP.GT.AND P2, PT, R19.reuse, R16, PT ;  /* 0x000000101300720b */ /* 0x040fe40003f44000 */
[----:B------:R-:W-:-:S07]  /*0320*/  FSETP.NAN.AND P4, PT, R19, R19, PT ;  /* 0x000000131300720b */ /* 0x000fce0003f88000 */
[----:B------:R-:W-:-:S04]  /*0330*/  @!P1 FSEL R21, R21, R15, P3 ;  /* 0x0000000f15159208 */ /* 0x000fc80001800000 */
[----:B------:R-:W-:Y:S02]  /*0340*/  @!P2 FSEL R19, R19, R16, P4 ;  /* 0x000000101313a208 */ /* 0x000fe40002000000 */
[----:B------:R-:W-:Y:S02]  /*0350*/  FSETP.GT.AND P1, PT, R21, R0, PT ;  /* 0x000000001500720b */ /* 0x000fe40003f24000 */
[----:B------:R-:W-:Y:S02]  /*0360*/  FSETP.GT.AND P2, PT, R19, R17, PT ;  /* 0x000000111300720b */ /* 0x000fe40003f44000 */
[----:B------:R-:W-:Y:S02]  /*0370*/  FSETP.NAN.AND P3, PT, R21, R21, PT ;  /* 0x000000151500720b */ /* 0x000fe40003f68000 */
[----:B------:R-:W-:-:S07]  /*0380*/  FSETP.NAN.AND P4, PT, R19, R19, PT ;  /* 0x000000131300720b */ /* 0x000fce0003f88000 */
[----:B------:R-:W-:Y:S02]  /*0390*/  @!P1 FSEL R21, R21, R0, P3 ;  /* 0x0000000015159208 */ /* 0x000fe40001800000 */
[----:B------:R-:W-:-:S03]  /*03a0*/  @!P2 FSEL R19, R19, R17, P4 ;  /* 0x000000111313a208 */ /* 0x000fc60002000000 */
[----:B------:R-:W-:Y:S02]  /*03b0*/  FADD R10, -R21, R10 ;  /* 0x0000000a150a7221 */ /* 0x000fe40000000100 */
[----:B------:R-:W-:Y:S01]  /*03c0*/  FADD R11, -R19, R11 ;  /* 0x0000000b130b7221 */ /* 0x000fe20000000100 */
[----:B------:R-:W-:Y:S06]  /*03d0*/  @P0 EXIT ;  /* 0x000000000000094d */ /* 0x000fec0003800000 */
[----:B------:R-:W-:Y:S01]  /*03e0*/  FMUL R10, R10, 10 ;  /* 0x412000000a0a7820 */ /* 0x000fe20000400000 */
[----:B------:R-:W-:-:S05]  /*03f0*/  FMUL R11, R11, 10 ;  /* 0x412000000b0b7820 */ /* 0x000fca0000400000 */
[----:B------:R-:W-:Y:S01]  /*0400*/  STG.E.64 desc[UR4][R2.64], R10 ;  /* 0x0000000a02007986 */ /* 0x000fe2000c101b04 */
[----:B------:R-:W-:Y:S05]  /*0410*/  EXIT ;  /* 0x000000000000794d */ /* 0x000fea0003800000 */
.L_x_0:
[----:B------:R-:W-:-:S00]  /*0420*/  BRA `(.L_x_0) ;  /* 0xfffffffc00fc7947 */ /* 0x000fc0000383ffff */
[----:B------:R-:W-:-:S00]  /*0430*/  NOP ;  /* 0x0000000000007918 */ /* 0x000fc00000000000 */
        /* <DEDUP_REMOVED lines=12> */
.L_x_1:


//--------------------- .nv.constant0.triton_poi_fused_3 --------------------------
	.section	.nv.constant0.triton_poi_fused_3,"a",@progbits
	.sectionflags	@""
	.align	4
.nv.constant0.triton_poi_fused_3:
	.zero		548
